//
// Generated by NVIDIA NVVM Compiler
//
// Compiler Build ID: CL-36424714
// Cuda compilation tools, release 13.0, V13.0.88
// Based on NVVM 20.0.0
//

.version 9.0
.target sm_100
.address_size 64

	// .globl	_Z18__many_updates_gpuPfS_i

.visible .entry _Z18__many_updates_gpuPfS_i(
	.param .u64 .ptr .align 1 _Z18__many_updates_gpuPfS_i_param_0,
	.param .u64 .ptr .align 1 _Z18__many_updates_gpuPfS_i_param_1,
	.param .u32 _Z18__many_updates_gpuPfS_i_param_2
)
{
	.reg .pred 	%p<10>;
	.reg .b32 	%r<19>;
	.reg .b32 	%f<67>;
	.reg .b64 	%rd<22>;

	ld.param.u64 	%rd9, [_Z18__many_updates_gpuPfS_i_param_0];
	ld.param.u64 	%rd10, [_Z18__many_updates_gpuPfS_i_param_1];
	ld.param.u32 	%r12, [_Z18__many_updates_gpuPfS_i_param_2];
	cvta.to.global.u64 	%rd1, %rd9;
	cvta.to.global.u64 	%rd2, %rd10;
	setp.lt.s32 	%p1, %r12, 1;
	@%p1 bra 	$L__BB0_12;
	and.b32  	%r1, %r12, 7;
	setp.lt.u32 	%p2, %r12, 8;
	mov.b32 	%r17, 0;
	@%p2 bra 	$L__BB0_4;
	and.b32  	%r17, %r12, 2147483640;
	ld.global.f32 	%f66, [%rd2];
	neg.s32 	%r15, %r17;
	add.s64 	%rd21, %rd1, 16;
	add.s64 	%rd20, %rd2, 16;
$L__BB0_3:
	.pragma "nounroll";
	ld.global.f32 	%f4, [%rd21+-16];
	add.f32 	%f5, %f4, 0f42C80000;
	mul.f32 	%f6, %f66, %f5;
	div.rn.f32 	%f7, %f6, 0f42C80000;
	st.global.f32 	[%rd20+-12], %f7;
	ld.global.f32 	%f8, [%rd21+-12];
	add.f32 	%f9, %f8, 0f42C80000;
	mul.f32 	%f10, %f7, %f9;
	div.rn.f32 	%f11, %f10, 0f42C80000;
	st.global.f32 	[%rd20+-8], %f11;
	ld.global.f32 	%f12, [%rd21+-8];
	add.f32 	%f13, %f12, 0f42C80000;
	mul.f32 	%f14, %f11, %f13;
	div.rn.f32 	%f15, %f14, 0f42C80000;
	st.global.f32 	[%rd20+-4], %f15;
	ld.global.f32 	%f16, [%rd21+-4];
	add.f32 	%f17, %f16, 0f42C80000;
	mul.f32 	%f18, %f15, %f17;
	div.rn.f32 	%f19, %f18, 0f42C80000;
	st.global.f32 	[%rd20], %f19;
	ld.global.f32 	%f20, [%rd21];
	add.f32 	%f21, %f20, 0f42C80000;
	mul.f32 	%f22, %f19, %f21;
	div.rn.f32 	%f23, %f22, 0f42C80000;
	st.global.f32 	[%rd20+4], %f23;
	ld.global.f32 	%f24, [%rd21+4];
	add.f32 	%f25, %f24, 0f42C80000;
	mul.f32 	%f26, %f23, %f25;
	div.rn.f32 	%f27, %f26, 0f42C80000;
	st.global.f32 	[%rd20+8], %f27;
	ld.global.f32 	%f28, [%rd21+8];
	add.f32 	%f29, %f28, 0f42C80000;
	mul.f32 	%f30, %f27, %f29;
	div.rn.f32 	%f31, %f30, 0f42C80000;
	st.global.f32 	[%rd20+12], %f31;
	ld.global.f32 	%f32, [%rd21+12];
	add.f32 	%f33, %f32, 0f42C80000;
	mul.f32 	%f34, %f31, %f33;
	div.rn.f32 	%f66, %f34, 0f42C80000;
	st.global.f32 	[%rd20+16], %f66;
	add.s32 	%r15, %r15, 8;
	add.s64 	%rd21, %rd21, 32;
	add.s64 	%rd20, %rd20, 32;
	setp.ne.s32 	%p3, %r15, 0;
	@%p3 bra 	$L__BB0_3;
$L__BB0_4:
	setp.eq.s32 	%p4, %r1, 0;
	@%p4 bra 	$L__BB0_12;
	and.b32  	%r7, %r12, 3;
	setp.lt.u32 	%p5, %r1, 4;
	@%p5 bra 	$L__BB0_7;
	mul.wide.u32 	%rd11, %r17, 4;
	add.s64 	%rd12, %rd2, %rd11;
	ld.global.f32 	%f35, [%rd12];
	add.s64 	%rd13, %rd1, %rd11;
	ld.global.f32 	%f36, [%rd13];
	add.f32 	%f37, %f36, 0f42C80000;
	mul.f32 	%f38, %f35, %f37;
	div.rn.f32 	%f39, %f38, 0f42C80000;
	st.global.f32 	[%rd12+4], %f39;
	ld.global.f32 	%f40, [%rd13+4];
	add.f32 	%f41, %f40, 0f42C80000;
	mul.f32 	%f42, %f39, %f41;
	div.rn.f32 	%f43, %f42, 0f42C80000;
	st.global.f32 	[%rd12+8], %f43;
	ld.global.f32 	%f44, [%rd13+8];
	add.f32 	%f45, %f44, 0f42C80000;
	mul.f32 	%f46, %f43, %f45;
	div.rn.f32 	%f47, %f46, 0f42C80000;
	st.global.f32 	[%rd12+12], %f47;
	ld.global.f32 	%f48, [%rd13+12];
	add.f32 	%f49, %f48, 0f42C80000;
	mul.f32 	%f50, %f47, %f49;
	div.rn.f32 	%f51, %f50, 0f42C80000;
	add.s32 	%r17, %r17, 4;
	st.global.f32 	[%rd12+16], %f51;
$L__BB0_7:
	setp.eq.s32 	%p6, %r7, 0;
	@%p6 bra 	$L__BB0_12;
	setp.eq.s32 	%p7, %r7, 1;
	@%p7 bra 	$L__BB0_10;
	mul.wide.u32 	%rd14, %r17, 4;
	add.s64 	%rd15, %rd2, %rd14;
	ld.global.f32 	%f52, [%rd15];
	add.s64 	%rd16, %rd1, %rd14;
	ld.global.f32 	%f53, [%rd16];
	add.f32 	%f54, %f53, 0f42C80000;
	mul.f32 	%f55, %f52, %f54;
	div.rn.f32 	%f56, %f55, 0f42C80000;
	st.global.f32 	[%rd15+4], %f56;
	ld.global.f32 	%f57, [%rd16+4];
	add.f32 	%f58, %f57, 0f42C80000;
	mul.f32 	%f59, %f56, %f58;
	div.rn.f32 	%f60, %f59, 0f42C80000;
	add.s32 	%r17, %r17, 2;
	st.global.f32 	[%rd15+8], %f60;
$L__BB0_10:
	and.b32  	%r14, %r12, 1;
	setp.eq.b32 	%p8, %r14, 1;
	not.pred 	%p9, %p8;
	@%p9 bra 	$L__BB0_12;
	mul.wide.u32 	%rd17, %r17, 4;
	add.s64 	%rd18, %rd2, %rd17;
	ld.global.f32 	%f61, [%rd18];
	add.s64 	%rd19, %rd1, %rd17;
	ld.global.f32 	%f62, [%rd19];
	add.f32 	%f63, %f62, 0f42C80000;
	mul.f32 	%f64, %f61, %f63;
	div.rn.f32 	%f65, %f64, 0f42C80000;
	st.global.f32 	[%rd18+4], %f65;
$L__BB0_12:
	ret;

}


// ===== COMPILED SASS (sm_100) =====

	.target	sm_100

	.elftype	@"ET_EXEC"


//--------------------- .note.nv.tkinfo           --------------------------
	.section	.note.nv.tkinfo,"",@"SHT_NOTE"
	.sectionflags	@"SHF_NOTE_NV_TKINFO"
	.tkinfo
        /*0018*/ 	.word	0x00000002
        /*0030*/ 	.string	""
        /*0030*/ 	.string	"ptxas"
        /*0030*/ 	.string	"Cuda compilation tools, release 13.0, V13.0.88"
        /*0030*/ 	.string	"Build cuda_13.0.r13.0/compiler.36424714_0"
        /*0030*/ 	.string	"-arch sm_100 -m 64 "



//--------------------- .note.nv.cuinfo           --------------------------
	.section	.note.nv.cuinfo,"",@"SHT_NOTE"
	.sectionflags	@"SHF_NOTE_NV_CUINFO"
        /*0018*/ 	.short	0x0002
        /*001a*/ 	.short	0x0064
        /*001c*/ 	.short	0x0082
	.zero		2


//--------------------- .nv.info                  --------------------------
	.section	.nv.info,"",@"SHT_CUDA_INFO"
	.align	4


	//----- nvinfo : EIATTR_REGCOUNT
	.align		4
        /*0000*/ 	.byte	0x04, 0x2f
        /*0002*/ 	.short	(.L_1 - .L_0)
	.align		4
.L_0:
        /*0004*/ 	.word	index@(_Z18__many_updates_gpuPfS_i)
        /*0008*/ 	.word	0x00000015


	//----- nvinfo : EIATTR_FRAME_SIZE
	.align		4
.L_1:
        /*000c*/ 	.byte	0x04, 0x11
        /*000e*/ 	.short	(.L_3 - .L_2)
	.align		4
.L_2:
        /*0010*/ 	.word	index@($__internal_0_$__cuda_sm3x_div_rn_noftz_f32_slowpath)
        /*0014*/ 	.word	0x00000000


	//----- nvinfo : EIATTR_FRAME_SIZE
	.align		4
.L_3:
        /*0018*/ 	.byte	0x04, 0x11
        /*001a*/ 	.short	(.L_5 - .L_4)
	.align		4
.L_4:
        /*001c*/ 	.word	index@(_Z18__many_updates_gpuPfS_i)
        /*0020*/ 	.word	0x00000000


	//----- nvinfo : EIATTR_MIN_STACK_SIZE
	.align		4
.L_5:
        /*0024*/ 	.byte	0x04, 0x12
        /*0026*/ 	.short	(.L_7 - .L_6)
	.align		4
.L_6:
        /*0028*/ 	.word	index@(_Z18__many_updates_gpuPfS_i)
        /*002c*/ 	.word	0x00000000
.L_7:


//--------------------- .nv.compat                --------------------------
	.section	.nv.compat,"",@"SHT_CUDA_COMPAT_INFO"
	.align	4
        /*0000*/ 	.byte	0x02, 0x09, 0x00, 0x00, 0x02, 0x02, 0x01, 0x00, 0x02, 0x05, 0x05, 0x00, 0x03, 0x07, 0x01, 0x01
        /*0010*/ 	.byte	0x02, 0x03, 0x00, 0x00, 0x02, 0x06, 0x01, 0x00, 0x04, 0x0b, 0x08, 0x00, 0x01, 0x00, 0x00, 0x00
        /*0020*/ 	.byte	0x00, 0x00, 0x00, 0x00


//--------------------- .nv.info._Z18__many_updates_gpuPfS_i --------------------------
	.section	.nv.info._Z18__many_updates_gpuPfS_i,"",@"SHT_CUDA_INFO"
	.sectionflags	@""
	.align	4


	//----- nvinfo : EIATTR_CUDA_API_VERSION
	.align		4
        /*0000*/ 	.byte	0x04, 0x37
        /*0002*/ 	.short	(.L_9 - .L_8)
.L_8:
        /*0004*/ 	.word	0x00000082


	//----- nvinfo : EIATTR_KPARAM_INFO
	.align		4
.L_9:
        /*0008*/ 	.byte	0x04, 0x17
        /*000a*/ 	.short	(.L_11 - .L_10)
.L_10:
        /*000c*/ 	.word	0x00000000
        /*0010*/ 	.short	0x0002
        /*0012*/ 	.short	0x0010
        /*0014*/ 	.byte	0x00, 0xf0, 0x11, 0x00


	//----- nvinfo : EIATTR_KPARAM_INFO
	.align		4
.L_11:
        /*0018*/ 	.byte	0x04, 0x17
        /*001a*/ 	.short	(.L_13 - .L_12)
.L_12:
        /*001c*/ 	.word	0x00000000
        /*0020*/ 	.short	0x0001
        /*0022*/ 	.short	0x0008
        /*0024*/ 	.byte	0x00, 0xf5, 0x21, 0x00


	//----- nvinfo : EIATTR_KPARAM_INFO
	.align		4
.L_13:
        /*0028*/ 	.byte	0x04, 0x17
        /*002a*/ 	.short	(.L_15 - .L_14)
.L_14:
        /*002c*/ 	.word	0x00000000
        /*0030*/ 	.short	0x0000
        /*0032*/ 	.short	0x0000
        /*0034*/ 	.byte	0x00, 0xf5, 0x21, 0x00


	//----- nvinfo : EIATTR_SPARSE_MMA_MASK
	.align		4
.L_15:
        /*0038*/ 	.byte	0x03, 0x50
        /*003a*/ 	.short	0x0000


	//----- nvinfo : EIATTR_MAXREG_COUNT
	.align		4
        /*003c*/ 	.byte	0x03, 0x1b
        /*003e*/ 	.short	0x00ff


	//----- nvinfo : EIATTR_MERCURY_ISA_VERSION
	.align		4
        /*0040*/ 	.byte	0x03, 0x5f
        /*0042*/ 	.short	0x0101


	//----- nvinfo : EIATTR_VRC_CTA_INIT_COUNT
	.align		4
        /*0044*/ 	.byte	0x02, 0x4a
	.zero		1
	.zero		1


	//----- nvinfo : EIATTR_EXIT_INSTR_OFFSETS
	.align		4
        /*0048*/ 	.byte	0x04, 0x1c
        /*004a*/ 	.short	(.L_17 - .L_16)


	//   ....[0]....
.L_16:
        /*004c*/ 	.word	0x00000030


	//   ....[1]....
        /*0050*/ 	.word	0x000009e0


	//   ....[2]....
        /*0054*/ 	.word	0x00000e80


	//   ....[3]....
        /*0058*/ 	.word	0x00001130


	//   ....[4]....
        /*005c*/ 	.word	0x00001280


	//----- nvinfo : EIATTR_CRS_STACK_SIZE
	.align		4
.L_17:
        /*0060*/ 	.byte	0x04, 0x1e
        /*0062*/ 	.short	(.L_19 - .L_18)
.L_18:
        /*0064*/ 	.word	0x00000000


	//----- nvinfo : EIATTR_CBANK_PARAM_SIZE
	.align		4
.L_19:
        /*0068*/ 	.byte	0x03, 0x19
        /*006a*/ 	.short	0x0014


	//----- nvinfo : EIATTR_PARAM_CBANK
	.align		4
        /*006c*/ 	.byte	0x04, 0x0a
        /*006e*/ 	.short	(.L_21 - .L_20)
	.align		4
.L_20:
        /*0070*/ 	.word	index@(.nv.constant0._Z18__many_updates_gpuPfS_i)
        /*0074*/ 	.short	0x0380
        /*0076*/ 	.short	0x0014


	//----- nvinfo : EIATTR_SW_WAR
	.align		4
.L_21:
        /*0078*/ 	.byte	0x04, 0x36
        /*007a*/ 	.short	(.L_23 - .L_22)
.L_22:
        /*007c*/ 	.word	0x00000008
.L_23:


//--------------------- .nv.callgraph             --------------------------
	.section	.nv.callgraph,"",@"SHT_CUDA_CALLGRAPH"
	.align	4
	.sectionentsize	8
	.align		4
        /*0000*/ 	.word	0x00000000
	.align		4
        /*0004*/ 	.word	0xffffffff
	.align		4
        /*0008*/ 	.word	0x00000000
	.align		4
        /*000c*/ 	.word	0xfffffffe
	.align		4
        /*0010*/ 	.word	0x00000000
	.align		4
        /*0014*/ 	.word	0xfffffffd
	.align		4
        /*0018*/ 	.word	0x00000000
	.align		4
        /*001c*/ 	.word	0xfffffffc


//--------------------- .text._Z18__many_updates_gpuPfS_i --------------------------
	.section	.text._Z18__many_updates_gpuPfS_i,"ax",@progbits
	.align	128
        .global         _Z18__many_updates_gpuPfS_i
        .type           _Z18__many_updates_gpuPfS_i,@function
        .size           _Z18__many_updates_gpuPfS_i,(.L_x_28 - _Z18__many_updates_gpuPfS_i)
        .other          _Z18__many_updates_gpuPfS_i,@"STO_CUDA_ENTRY STV_DEFAULT"
_Z18__many_updates_gpuPfS_i:
.text._Z18__many_updates_gpuPfS_i:
[----:B------:R-:W-:Y:S08]  /*0000*/  LDC R1, c[0x0][0x37c] ;  /* 0x0000df00ff017b82 */ /* 0x000ff00000000800 */
[----:B------:R-:W0:Y:S02]  /*0010*/  LDC R0, c[0x0][0x390] ;  /* 0x0000e400ff007b82 */ /* 0x000e240000000800 */
[----:B0-----:R-:W-:-:S13]  /*0020*/  ISETP.GE.AND P0, PT, R0, 0x1, PT ;  /* 0x000000010000780c */ /* 0x001fda0003f06270 */
[----:B------:R-:W-:Y:S05]  /*0030*/  @!P0 EXIT ;  /* 0x000000000000894d */ /* 0x000fea0003800000 */
[C---:B------:R-:W-:Y:S01]  /*0040*/  ISETP.GE.U32.AND P0, PT, R0.reuse, 0x8, PT ;  /* 0x000000080000780c */ /* 0x040fe20003f06070 */
[----:B------:R-:W0:Y:S01]  /*0050*/  LDCU.64 UR12, c[0x0][0x358] ;  /* 0x00006b00ff0c77ac */ /* 0x000e220008000a00 */
[----:B------:R-:W-:Y:S01]  /*0060*/  HFMA2 R8, -RZ, RZ, 0, 0 ;  /* 0x00000000ff087431 */ /* 0x000fe200000001ff */
[----:B------:R-:W-:Y:S02]  /*0070*/  LOP3.LUT R17, R0, 0x7, RZ, 0xc0, !PT ;  /* 0x0000000700117812 */ /* 0x000fe400078ec0ff */
[----:B------:R-:W-:-:S08]  /*0080*/  MOV R2, 0x42c80000 ;  /* 0x42c8000000027802 */ /* 0x000fd00000000f00 */
[----:B------:R-:W-:Y:S05]  /*0090*/  @!P0 BRA `(.L_x_0) ;  /* 0x00000008004c8947 */ /* 0x000fea0003800000 */
[----:B------:R-:W1:Y:S01]  /*00a0*/  LDCU.128 UR8, c[0x0][0x380] ;  /* 0x00007000ff0877ac */ /* 0x000e620008000c00 */
[----:B------:R-:W0:Y:S01]  /*00b0*/  LDC.64 R4, c[0x0][0x388] ;  /* 0x0000e200ff047b82 */ /* 0x000e220000000a00 */
[----:B------:R-:W-:-:S04]  /*00c0*/  LOP3.LUT R8, R0, 0x7ffffff8, RZ, 0xc0, !PT ;  /* 0x7ffffff800087812 */ /* 0x000fc800078ec0ff */
[----:B------:R-:W-:Y:S01]  /*00d0*/  IADD3 R9, PT, PT, -R8, RZ, RZ ;  /* 0x000000ff08097210 */ /* 0x000fe20007ffe1ff */
[----:B-1----:R-:W-:Y:S02]  /*00e0*/  UIADD3 UR6, UP0, UPT, UR8, 0x10, URZ ;  /* 0x0000001008067890 */ /* 0x002fe4000ff1e0ff */
[----:B------:R-:W-:Y:S02]  /*00f0*/  UIADD3 UR4, UP1, UPT, UR10, 0x10, URZ ;  /* 0x000000100a047890 */ /* 0x000fe4000ff3e0ff */
[----:B------:R-:W-:Y:S02]  /*0100*/  UIADD3.X UR7, UPT, UPT, URZ, UR9, URZ, UP0, !UPT ;  /* 0x00000009ff077290 */ /* 0x000fe400087fe4ff */
[----:B------:R-:W-:Y:S01]  /*0110*/  UIADD3.X UR5, UPT, UPT, URZ, UR11, URZ, UP1, !UPT ;  /* 0x0000000bff057290 */ /* 0x000fe20008ffe4ff */
[----:B0-----:R0:W5:Y:S01]  /*0120*/  LDG.E R3, desc[UR12][R4.64] ;  /* 0x0000000c04037981 */ /* 0x001162000c1e1900 */
[----:B------:R-:W-:-:S04]  /*0130*/  MOV R10, UR4 ;  /* 0x00000004000a7c02 */ /* 0x000fc80008000f00 */
[----:B------:R-:W-:Y:S01]  /*0140*/  IMAD.U32 R15, RZ, RZ, UR5 ;  /* 0x00000005ff0f7e24 */ /* 0x000fe2000f8e00ff */
[----:B0-----:R-:W-:Y:S02]  /*0150*/  MOV R4, UR6 ;  /* 0x0000000600047c02 */ /* 0x001fe40008000f00 */
[----:B------:R-:W-:-:S07]  /*0160*/  MOV R5, UR7 ;  /* 0x0000000700057c02 */ /* 0x000fce0008000f00 */
.L_x_9:
[----:B------:R-:W2:Y:S01]  /*0170*/  LDG.E R0, desc[UR12][R4.64+-0x10] ;  /* 0xfffff00c04007981 */ /* 0x000ea2000c1e1900 */
[----:B------:R-:W-:-:S05]  /*0180*/  HFMA2 R7, -RZ, RZ, 1.0341796875, -112.625 ;  /* 0x3c23d70aff077431 */ /* 0x000fca00000001ff */
[----:B------:R-:W-:-:S04]  /*0190*/  FFMA R6, R7, -R2, 1 ;  /* 0x3f80000007067423 */ /* 0x000fc80000000802 */
[----:B------:R-:W-:Y:S01]  /*01a0*/  FFMA R6, R6, R7, 0.0099999997764825820923 ;  /* 0x3c23d70a06067423 */ /* 0x000fe20000000007 */
[----:B--2---:R-:W-:-:S04]  /*01b0*/  FADD R0, R0, 100 ;  /* 0x42c8000000007421 */ /* 0x004fc80000000000 */
[----:B-----5:R-:W-:-:S04]  /*01c0*/  FMUL R3, R0, R3 ;  /* 0x0000000300037220 */ /* 0x020fc80000400000 */
[----:B------:R-:W0:Y:S01]  /*01d0*/  FCHK P0, R3, 100 ;  /* 0x42c8000003007902 */ /* 0x000e220000000000 */
[----:B------:R-:W-:-:S04]  /*01e0*/  FFMA R0, R3, R6, RZ ;  /* 0x0000000603007223 */ /* 0x000fc800000000ff */
[----:B------:R-:W-:-:S04]  /*01f0*/  FFMA R7, R0, -100, R3 ;  /* 0xc2c8000000077823 */ /* 0x000fc80000000003 */
[----:B------:R-:W-:Y:S01]  /*0200*/  FFMA R11, R6, R7, R0 ;  /* 0x00000007060b7223 */ /* 0x000fe20000000000 */
[----:B------:R-:W-:Y:S02]  /*0210*/  MOV R6, R10 ;  /* 0x0000000a00067202 */ /* 0x000fe40000000f00 */
[----:B------:R-:W-:Y:S01]  /*0220*/  MOV R7, R15 ;  /* 0x0000000f00077202 */ /* 0x000fe20000000f00 */
[----:B0-----:R-:W-:Y:S06]  /*0230*/  @!P0 BRA `(.L_x_1) ;  /* 0x00000000000c8947 */ /* 0x001fec0003800000 */
[----:B------:R-:W-:-:S07]  /*0240*/  MOV R12, 0x260 ;  /* 0x00000260000c7802 */ /* 0x000fce0000000f00 */
[----:B------:R-:W-:Y:S05]  /*0250*/  CALL.REL.NOINC `($__internal_0_$__cuda_sm3x_div_rn_noftz_f32_slowpath) ;  /* 0x00000010000c7944 */ /* 0x000fea0003c00000 */
[----:B------:R-:W-:-:S07]  /*0260*/  MOV R11, R3 ;  /* 0x00000003000b7202 */ /* 0x000fce0000000f00 */
.L_x_1:
[----:B------:R0:W-:Y:S04]  /*0270*/  STG.E desc[UR12][R6.64+-0xc], R11 ;  /* 0xfffff40b06007986 */ /* 0x0001e8000c10190c */
[----:B------:R-:W2:Y:S01]  /*0280*/  LDG.E R0, desc[UR12][R4.64+-0xc] ;  /* 0xfffff40c04007981 */ /* 0x000ea2000c1e1900 */
[----:B------:R-:W-:-:S05]  /*0290*/  MOV R3, 0x3c23d70a ;  /* 0x3c23d70a00037802 */ /* 0x000fca0000000f00 */
[----:B------:R-:W-:Y:S01]  /*02a0*/  FFMA R10, R3, -R2, 1 ;  /* 0x3f800000030a7423 */ /* 0x000fe20000000802 */
[----:B--2---:R-:W-:-:S04]  /*02b0*/  FADD R0, R0, 100 ;  /* 0x42c8000000007421 */ /* 0x004fc80000000000 */
[----:B------:R-:W-:Y:S01]  /*02c0*/  FMUL R12, R0, R11 ;  /* 0x0000000b000c7220 */ /* 0x000fe20000400000 */
[----:B------:R-:W-:-:S03]  /*02d0*/  FFMA R0, R10, R3, 0.0099999997764825820923 ;  /* 0x3c23d70a0a007423 */ /* 0x000fc60000000003 */
[----:B------:R-:W1:Y:S01]  /*02e0*/  FCHK P0, R12, 100 ;  /* 0x42c800000c007902 */ /* 0x000e620000000000 */
[----:B------:R-:W-:-:S04]  /*02f0*/  FFMA R3, R0, R12, RZ ;  /* 0x0000000c00037223 */ /* 0x000fc800000000ff */
[----:B------:R-:W-:-:S04]  /*0300*/  FFMA R10, R3, -100, R12 ;  /* 0xc2c80000030a7823 */ /* 0x000fc8000000000c */
[----:B------:R-:W-:Y:S01]  /*0310*/  FFMA R3, R0, R10, R3 ;  /* 0x0000000a00037223 */ /* 0x000fe20000000003 */
[----:B01----:R-:W-:Y:S06]  /*0320*/  @!P0 BRA `(.L_x_2) ;  /* 0x00000000000c8947 */ /* 0x003fec0003800000 */
[----:B------:R-:W-:Y:S01]  /*0330*/  IMAD.MOV.U32 R3, RZ, RZ, R12 ;  /* 0x000000ffff037224 */ /* 0x000fe200078e000c */
[----:B------:R-:W-:-:S07]  /*0340*/  MOV R12, 0x360 ;  /* 0x00000360000c7802 */ /* 0x000fce0000000f00 */
[----:B------:R-:W-:Y:S05]  /*0350*/  CALL.REL.NOINC `($__internal_0_$__cuda_sm3x_div_rn_noftz_f32_slowpath) ;  /* 0x0000000c00cc7944 */ /* 0x000fea0003c00000 */
.L_x_2:
[----:B------:R0:W-:Y:S04]  /*0360*/  STG.E desc[UR12][R6.64+-0x8], R3 ;  /* 0xfffff80306007986 */ /* 0x0001e8000c10190c */
[----:B------:R-:W2:Y:S01]  /*0370*/  LDG.E R0, desc[UR12][R4.64+-0x8] ;  /* 0xfffff80c04007981 */ /* 0x000ea2000c1e1900 */
[----:B------:R-:W-:-:S05]  /*0380*/  HFMA2 R11, -RZ, RZ, 1.0341796875, -112.625 ;  /* 0x3c23d70aff0b7431 */ /* 0x000fca00000001ff */
        /* <DEDUP_REMOVED lines=9> */
[----:B------:R-:W-:Y:S02]  /*0420*/  MOV R3, R12 ;  /* 0x0000000c00037202 */ /* 0x000fe40000000f00 */
[----:B------:R-:W-:-:S07]  /*0430*/  MOV R12, 0x450 ;  /* 0x00000450000c7802 */ /* 0x000fce0000000f00 */
[----:B------:R-:W-:Y:S05]  /*0440*/  CALL.REL.NOINC `($__internal_0_$__cuda_sm3x_div_rn_noftz_f32_slowpath) ;  /* 0x0000000c00907944 */ /* 0x000fea0003c00000 */
[----:B------:R-:W-:-:S07]  /*0450*/  MOV R11, R3 ;  /* 0x00000003000b7202 */ /* 0x000fce0000000f00 */
.L_x_3:
        /* <DEDUP_REMOVED lines=15> */
.L_x_4:
[----:B------:R0:W-:Y:S04]  /*0550*/  STG.E desc[UR12][R6.64], R3 ;  /* 0x0000000306007986 */ /* 0x0001e8000c10190c */
[----:B------:R-:W2:Y:S01]  /*0560*/  LDG.E R0, desc[UR12][R4.64] ;  /* 0x0000000c04007981 */ /* 0x000ea2000c1e1900 */
[----:B------:R-:W-:-:S04]  /*0570*/  IMAD.MOV.U32 R11, RZ, RZ, 0x3c23d70a ;  /* 0x3c23d70aff0b7424 */ /* 0x000fc800078e00ff */
        /* <DEDUP_REMOVED lines=13> */
.L_x_5:
        /* <DEDUP_REMOVED lines=15> */
.L_x_6:
        /* <DEDUP_REMOVED lines=15> */
[----:B------:R-:W-:-:S07]  /*0830*/  MOV R11, R3 ;  /* 0x00000003000b7202 */ /* 0x000fce0000000f00 */
.L_x_7:
        /* <DEDUP_REMOVED lines=16> */
.L_x_8:
[----:B------:R1:W-:Y:S01]  /*0940*/  STG.E desc[UR12][R6.64+0x10], R13 ;  /* 0x0000100d06007986 */ /* 0x0003e2000c10190c */
[----:B------:R-:W-:Y:S02]  /*0950*/  IADD3 R9, PT, PT, R9, 0x8, RZ ;  /* 0x0000000809097810 */ /* 0x000fe40007ffe0ff */
[----:B------:R-:W-:Y:S02]  /*0960*/  IADD3 R4, P1, PT, R4, 0x20, RZ ;  /* 0x0000002004047810 */ /* 0x000fe40007f3e0ff */
[----:B------:R-:W-:Y:S02]  /*0970*/  ISETP.NE.AND P0, PT, R9, RZ, PT ;  /* 0x000000ff0900720c */ /* 0x000fe40003f05270 */
[----:B------:R-:W-:Y:S01]  /*0980*/  IADD3 R10, P2, PT, R6, 0x20, RZ ;  /* 0x00000020060a7810 */ /* 0x000fe20007f5e0ff */
[----:B------:R-:W-:Y:S01]  /*0990*/  IMAD.X R5, RZ, RZ, R5, P1 ;  /* 0x000000ffff057224 */ /* 0x000fe200008e0605 */
[----:B------:R-:W-:Y:S02]  /*09a0*/  MOV R3, R13 ;  /* 0x0000000d00037202 */ /* 0x000fe40000000f00 */
[----:B------:R-:W-:-:S07]  /*09b0*/  IADD3.X R15, PT, PT, RZ, R7, RZ, P2, !PT ;  /* 0x00000007ff0f7210 */ /* 0x000fce00017fe4ff */
[----:B-1----:R-:W-:Y:S05]  /*09c0*/  @P0 BRA `(.L_x_9) ;  /* 0xfffffff400e80947 */ /* 0x002fea000383ffff */
.L_x_0:
[----:B------:R-:W-:-:S13]  /*09d0*/  ISETP.NE.AND P0, PT, R17, RZ, PT ;  /* 0x000000ff1100720c */ /* 0x000fda0003f05270 */
[----:B0-----:R-:W-:Y:S05]  /*09e0*/  @!P0 EXIT ;  /* 0x000000000000894d */ /* 0x001fea0003800000 */
[----:B------:R-:W0:Y:S01]  /*09f0*/  LDCU UR4, c[0x0][0x390] ;  /* 0x00007200ff0477ac */ /* 0x000e220008000800 */
[----:B------:R-:W-:Y:S01]  /*0a00*/  ISETP.GE.U32.AND P0, PT, R17, 0x4, PT ;  /* 0x000000041100780c */ /* 0x000fe20003f06070 */
[----:B0-----:R-:W-:-:S12]  /*0a10*/  ULOP3.LUT UR4, UR4, 0x3, URZ, 0xc0, !UPT ;  /* 0x0000000304047892 */ /* 0x001fd8000f8ec0ff */
[----:B------:R-:W-:Y:S05]  /*0a20*/  @!P0 BRA `(.L_x_10) ;  /* 0x0000000400108947 */ /* 0x000fea0003800000 */
[----:B------:R-:W0:Y:S08]  /*0a30*/  LDC.64 R6, c[0x0][0x380] ;  /* 0x0000e000ff067b82 */ /* 0x000e300000000a00 */
[----:B------:R-:W1:Y:S01]  /*0a40*/  LDC.64 R4, c[0x0][0x388] ;  /* 0x0000e200ff047b82 */ /* 0x000e620000000a00 */
[----:B0-----:R-:W-:-:S05]  /*0a50*/  IMAD.WIDE.U32 R6, R8, 0x4, R6 ;  /* 0x0000000408067825 */ /* 0x001fca00078e0006 */
[----:B------:R-:W2:Y:S01]  /*0a60*/  LDG.E R3, desc[UR12][R6.64] ;  /* 0x0000000c06037981 */ /* 0x000ea2000c1e1900 */
[----:B-1----:R-:W-:-:S05]  /*0a70*/  IMAD.WIDE.U32 R4, R8, 0x4, R4 ;  /* 0x0000000408047825 */ /* 0x002fca00078e0004 */
[----:B------:R-:W3:Y:S01]  /*0a80*/  LDG.E R0, desc[UR12][R4.64] ;  /* 0x0000000c04007981 */ /* 0x000ee2000c1e1900 */
[----:B------:R-:W-:-:S05]  /*0a90*/  HFMA2 R9, -RZ, RZ, 1.0341796875, -112.625 ;  /* 0x3c23d70aff097431 */ /* 0x000fca00000001ff */
[----:B------:R-:W-:Y:S01]  /*0aa0*/  FFMA R10, R9, -R2, 1 ;  /* 0x3f800000090a7423 */ /* 0x000fe20000000802 */
[----:B--2---:R-:W-:-:S04]  /*0ab0*/  FADD R3, R3, 100 ;  /* 0x42c8000003037421 */ /* 0x004fc80000000000 */
[----:B---3--:R-:W-:-:S04]  /*0ac0*/  FMUL R12, R0, R3 ;  /* 0x00000003000c7220 */ /* 0x008fc80000400000 */
[----:B------:R-:W0:Y:S01]  /*0ad0*/  FCHK P0, R12, 100 ;  /* 0x42c800000c007902 */ /* 0x000e220000000000 */
[----:B------:R-:W-:-:S04]  /*0ae0*/  FFMA R0, R10, R9, 0.0099999997764825820923 ;  /* 0x3c23d70a0a007423 */ /* 0x000fc80000000009 */
[----:B------:R-:W-:-:S04]  /*0af0*/  FFMA R3, R0, R12, RZ ;  /* 0x0000000c00037223 */ /* 0x000fc800000000ff */
[----:B------:R-:W-:-:S04]  /*0b00*/  FFMA R10, R3, -100, R12 ;  /* 0xc2c80000030a7823 */ /* 0x000fc8000000000c */
[----:B------:R-:W-:Y:S01]  /*0b10*/  FFMA R3, R0, R10, R3 ;  /* 0x0000000a00037223 */ /* 0x000fe20000000003 */
[----:B0-----:R-:W-:Y:S06]  /*0b20*/  @!P0 BRA `(.L_x_11) ;  /* 0x00000000000c8947 */ /* 0x001fec0003800000 */
[----:B------:R-:W-:Y:S02]  /*0b30*/  MOV R3, R12 ;  /* 0x0000000c00037202 */ /* 0x000fe40000000f00 */
[----:B------:R-:W-:-:S07]  /*0b40*/  MOV R12, 0xb60 ;  /* 0x00000b60000c7802 */ /* 0x000fce0000000f00 */
[----:B------:R-:W-:Y:S05]  /*0b50*/  CALL.REL.NOINC `($__internal_0_$__cuda_sm3x_div_rn_noftz_f32_slowpath) ;  /* 0x0000000400cc7944 */ /* 0x000fea0003c00000 */
.L_x_11:
        /* <DEDUP_REMOVED lines=16> */
.L_x_12:
        /* <DEDUP_REMOVED lines=15> */
.L_x_13:
        /* <DEDUP_REMOVED lines=16> */
.L_x_14:
[----:B------:R0:W-:Y:S01]  /*0e50*/  STG.E desc[UR12][R4.64+0x10], R9 ;  /* 0x0000100904007986 */ /* 0x0001e2000c10190c */
[----:B------:R-:W-:-:S07]  /*0e60*/  VIADD R8, R8, 0x4 ;  /* 0x0000000408087836 */ /* 0x000fce0000000000 */
.L_x_10:
[----:B------:R-:W-:-:S13]  /*0e70*/  ISETP.NE.AND P0, PT, RZ, UR4, PT ;  /* 0x00000004ff007c0c */ /* 0x000fda000bf05270 */
[----:B------:R-:W-:Y:S05]  /*0e80*/  @!P0 EXIT ;  /* 0x000000000000894d */ /* 0x000fea0003800000 */
[----:B------:R-:W-:-:S09]  /*0e90*/  UISETP.NE.AND UP0, UPT, UR4, 0x1, UPT ;  /* 0x000000010400788c */ /* 0x000fd2000bf05270 */
[----:B------:R-:W-:Y:S05]  /*0ea0*/  BRA.U !UP0, `(.L_x_15) ;  /* 0x0000000108947547 */ /* 0x000fea000b800000 */
[----:B------:R-:W1:Y:S08]  /*0eb0*/  LDC.64 R6, c[0x0][0x380] ;  /* 0x0000e000ff067b82 */ /* 0x000e700000000a00 */
[----:B0-----:R-:W0:Y:S01]  /*0ec0*/  LDC.64 R4, c[0x0][0x388] ;  /* 0x0000e200ff047b82 */ /* 0x001e220000000a00 */
[----:B-1----:R-:W-:-:S05]  /*0ed0*/  IMAD.WIDE.U32 R6, R8, 0x4, R6 ;  /* 0x0000000408067825 */ /* 0x002fca00078e0006 */
[----:B------:R-:W2:Y:S01]  /*0ee0*/  LDG.E R3, desc[UR12][R6.64] ;  /* 0x0000000c06037981 */ /* 0x000ea2000c1e1900 */
[----:B0-----:R-:W-:-:S05]  /*0ef0*/  IMAD.WIDE.U32 R4, R8, 0x4, R4 ;  /* 0x0000000408047825 */ /* 0x001fca00078e0004 */
        /* <DEDUP_REMOVED lines=14> */
.L_x_16:
        /* <DEDUP_REMOVED lines=16> */
.L_x_17:
[----:B------:R1:W-:Y:S01]  /*10e0*/  STG.E desc[UR12][R4.64+0x8], R9 ;  /* 0x0000080904007986 */ /* 0x0003e2000c10190c */
[----:B------:R-:W-:-:S07]  /*10f0*/  IADD3 R8, PT, PT, R8, 0x2, RZ ;  /* 0x0000000208087810 */ /* 0x000fce0007ffe0ff */
.L_x_15:
[----:B------:R-:W2:Y:S02]  /*1100*/  LDC R0, c[0x0][0x390] ;  /* 0x0000e400ff007b82 */ /* 0x000ea40000000800 */
[----:B--2---:R-:W-:-:S04]  /*1110*/  LOP3.LUT R0, R0, 0x1, RZ, 0xc0, !PT ;  /* 0x0000000100007812 */ /* 0x004fc800078ec0ff */
[----:B------:R-:W-:-:S13]  /*1120*/  ISETP.NE.U32.AND P0, PT, R0, 0x1, PT ;  /* 0x000000010000780c */ /* 0x000fda0003f05070 */
[----:B------:R-:W-:Y:S05]  /*1130*/  @P0 EXIT ;  /* 0x000000000000094d */ /* 0x000fea0003800000 */
[----:B01----:R-:W0:Y:S08]  /*1140*/  LDC.64 R4, c[0x0][0x380] ;  /* 0x0000e000ff047b82 */ /* 0x003e300000000a00 */
[----:B------:R-:W1:Y:S01]  /*1150*/  LDC.64 R6, c[0x0][0x388] ;  /* 0x0000e200ff067b82 */ /* 0x000e620000000a00 */
[----:B0-----:R-:W-:-:S06]  /*1160*/  IMAD.WIDE.U32 R4, R8, 0x4, R4 ;  /* 0x0000000408047825 */ /* 0x001fcc00078e0004 */
[----:B------:R-:W2:Y:S01]  /*1170*/  LDG.E R4, desc[UR12][R4.64] ;  /* 0x0000000c04047981 */ /* 0x000ea2000c1e1900 */
[----:B-1----:R-:W-:-:S05]  /*1180*/  IMAD.WIDE.U32 R8, R8, 0x4, R6 ;  /* 0x0000000408087825 */ /* 0x002fca00078e0006 */
[----:B------:R-:W3:Y:S01]  /*1190*/  LDG.E R0, desc[UR12][R8.64] ;  /* 0x0000000c08007981 */ /* 0x000ee2000c1e1900 */
[----:B------:R-:W-:-:S04]  /*11a0*/  IMAD.MOV.U32 R7, RZ, RZ, 0x3c23d70a ;  /* 0x3c23d70aff077424 */ /* 0x000fc800078e00ff */
        /* <DEDUP_REMOVED lines=12> */
.L_x_18:
[----:B------:R-:W-:Y:S01]  /*1270*/  STG.E desc[UR12][R8.64+0x4], R3 ;  /* 0x0000040308007986 */ /* 0x000fe2000c10190c */
[----:B------:R-:W-:Y:S05]  /*1280*/  EXIT ;  /* 0x000000000000794d */ /* 0x000fea0003800000 */
        .weak           $__internal_0_$__cuda_sm3x_div_rn_noftz_f32_slowpath
        .type           $__internal_0_$__cuda_sm3x_div_rn_noftz_f32_slowpath,@function
        .size           $__internal_0_$__cuda_sm3x_div_rn_noftz_f32_slowpath,(.L_x_28 - $__internal_0_$__cuda_sm3x_div_rn_noftz_f32_slowpath)
$__internal_0_$__cuda_sm3x_div_rn_noftz_f32_slowpath:
[----:B------:R-:W-:Y:S01]  /*1290*/  SHF.R.U32.HI R11, RZ, 0x17, R2 ;  /* 0x00000017ff0b7819 */ /* 0x000fe20000011602 */
[----:B------:R-:W-:Y:S01]  /*12a0*/  HFMA2 R14, -RZ, RZ, 3.390625, 0 ;  /* 0x42c80000ff0e7431 */ /* 0x000fe200000001ff */
[----:B------:R-:W-:Y:S02]  /*12b0*/  SHF.R.U32.HI R13, RZ, 0x17, R3 ;  /* 0x00000017ff0d7819 */ /* 0x000fe40000011603 */
[----:B------:R-:W-:Y:S02]  /*12c0*/  LOP3.LUT R11, R11, 0xff, RZ, 0xc0, !PT ;  /* 0x000000ff0b0b7812 */ /* 0x000fe400078ec0ff */
[----:B------:R-:W-:Y:S02]  /*12d0*/  LOP3.LUT R13, R13, 0xff, RZ, 0xc0, !PT ;  /* 0x000000ff0d0d7812 */ /* 0x000fe400078ec0ff */
[----:B------:R-:W-:Y:S02]  /*12e0*/  IADD3 R15, PT, PT, R11, -0x1, RZ ;  /* 0xffffffff0b0f7810 */ /* 0x000fe40007ffe0ff */
[----:B------:R-:W-:-:S02]  /*12f0*/  IADD3 R16, PT, PT, R13, -0x1, RZ ;  /* 0xffffffff0d107810 */ /* 0x000fc40007ffe0ff */
[----:B------:R-:W-:-:S04]  /*1300*/  ISETP.GT.U32.AND P0, PT, R15, 0xfd, PT ;  /* 0x000000fd0f00780c */ /* 0x000fc80003f04070 */
[----:B------:R-:W-:-:S13]  /*1310*/  ISETP.GT.U32.OR P0, PT, R16, 0xfd, P0 ;  /* 0x000000fd1000780c */ /* 0x000fda0000704470 */
[----:B------:R-:W-:Y:S01]  /*1320*/  @!P0 MOV R10, RZ ;  /* 0x000000ff000a8202 */ /* 0x000fe20000000f00 */
[----:B------:R-:W-:Y:S06]  /*1330*/  @!P0 BRA `(.L_x_19) ;  /* 0x0000000000608947 */ /* 0x000fec0003800000 */
[----:B------:R-:W-:Y:S02]  /*1340*/  MOV R0, 0x42c80000 ;  /* 0x42c8000000007802 */ /* 0x000fe40000000f00 */
[----:B------:R-:W-:Y:S02]  /*1350*/  FSETP.GTU.FTZ.AND P0, PT, |R3|, +INF , PT ;  /* 0x7f8000000300780b */ /* 0x000fe40003f1c200 */
[----:B------:R-:W-:-:S04]  /*1360*/  FSETP.GTU.FTZ.AND P1, PT, |R0|, +INF , PT ;  /* 0x7f8000000000780b */ /* 0x000fc80003f3c200 */
[----:B------:R-:W-:-:S13]  /*1370*/  PLOP3.LUT P0, PT, P0, P1, PT, 0xf8, 0x8f ;  /* 0x00000000008f781c */ /* 0x000fda0000703f70 */
[----:B------:R-:W-:Y:S05]  /*1380*/  @P0 BRA `(.L_x_20) ;  /* 0x0000000400440947 */ /* 0x000fea0003800000 */
[----:B------:R-:W-:-:S13]  /*1390*/  LOP3.LUT P0, RZ, R14, 0x7fffffff, R3, 0xc8, !PT ;  /* 0x7fffffff0eff7812 */ /* 0x000fda000780c803 */
[----:B------:R-:W-:Y:S05]  /*13a0*/  @!P0 BRA `(.L_x_21) ;  /* 0x0000000400348947 */ /* 0x000fea0003800000 */
[C---:B------:R-:W-:Y:S02]  /*13b0*/  FSETP.NEU.FTZ.AND P2, PT, |R3|.reuse, +INF , PT ;  /* 0x7f8000000300780b */ /* 0x040fe40003f5d200 */
[----:B------:R-:W-:Y:S02]  /*13c0*/  FSETP.NEU.FTZ.AND P1, PT, |R0|, +INF , PT ;  /* 0x7f8000000000780b */ /* 0x000fe40003f3d200 */
[----:B------:R-:W-:-:S11]  /*13d0*/  FSETP.NEU.FTZ.AND P0, PT, |R3|, +INF , PT ;  /* 0x7f8000000300780b */ /* 0x000fd60003f1d200 */
[----:B------:R-:W-:Y:S05]  /*13e0*/  @!P1 BRA !P2, `(.L_x_21) ;  /* 0x0000000400249947 */ /* 0x000fea0005000000 */
[----:B------:R-:W-:-:S04]  /*13f0*/  LOP3.LUT P2, RZ, R3, 0x7fffffff, RZ, 0xc0, !PT ;  /* 0x7fffffff03ff7812 */ /* 0x000fc8000784c0ff */
[----:B------:R-:W-:-:S13]  /*1400*/  PLOP3.LUT P1, PT, P1, P2, PT, 0x2f, 0xf2 ;  /* 0x0000000000f2781c */ /* 0x000fda0000f24577 */
[----:B------:R-:W-:Y:S05]  /*1410*/  @P1 BRA `(.L_x_22) ;  /* 0x0000000400101947 */ /* 0x000fea0003800000 */
[----:B------:R-:W-:-:S04]  /*1420*/  LOP3.LUT P1, RZ, R14, 0x7fffffff, RZ, 0xc0, !PT ;  /* 0x7fffffff0eff7812 */ /* 0x000fc8000782c0ff */
[----:B------:R-:W-:-:S13]  /*1430*/  PLOP3.LUT P0, PT, P0, P1, PT, 0x2f, 0xf2 ;  /* 0x0000000000f2781c */ /* 0x000fda0000702577 */
[----:B------:R-:W-:Y:S05]  /*1440*/  @P0 BRA `(.L_x_23) ;  /* 0x0000000000f80947 */ /* 0x000fea0003800000 */
[----:B------:R-:W-:Y:S02]  /*1450*/  ISETP.GE.AND P0, PT, R16, RZ, PT ;  /* 0x000000ff1000720c */ /* 0x000fe40003f06270 */
[----:B------:R-:W-:-:S11]  /*1460*/  ISETP.GE.AND P1, PT, R15, RZ, PT ;  /* 0x000000ff0f00720c */ /* 0x000fd60003f26270 */
[----:B------:R-:W-:Y:S01]  /*1470*/  @P0 IMAD.MOV.U32 R10, RZ, RZ, RZ ;  /* 0x000000ffff0a0224 */ /* 0x000fe200078e00ff */
[----:B------:R-:W-:Y:S01]  /*1480*/  @!P0 MOV R10, 0xffffffc0 ;  /* 0xffffffc0000a8802 */ /* 0x000fe20000000f00 */
[----:B------:R-:W-:Y:S01]  /*1490*/  @!P0 FFMA R3, R3, 1.84467440737095516160e+19, RZ ;  /* 0x5f80000003038823 */ /* 0x000fe200000000ff */
[----:B------:R-:W-:Y:S02]  /*14a0*/  @!P1 FFMA R14, R0, 1.84467440737095516160e+19, RZ ;  /* 0x5f800000000e9823 */ /* 0x000fe400000000ff */
[----:B------:R-:W-:-:S07]  /*14b0*/  @!P1 IADD3 R10, PT, PT, R10, 0x40, RZ ;  /* 0x000000400a0a9810 */ /* 0x000fce0007ffe0ff */
.L_x_19:
[----:B------:R-:W-:Y:S02]  /*14c0*/  LEA R15, R11, 0xc0800000, 0x17 ;  /* 0xc08000000b0f7811 */ /* 0x000fe400078eb8ff */
[----:B------:R-:W-:Y:S02]  /*14d0*/  IADD3 R16, PT, PT, R13, -0x7f, RZ ;  /* 0xffffff810d107810 */ /* 0x000fe40007ffe0ff */
[----:B------:R-:W-:-:S03]  /*14e0*/  IADD3 R18, PT, PT, -R15, R14, RZ ;  /* 0x0000000e0f127210 */ /* 0x000fc60007ffe1ff */
[----:B------:R-:W-:Y:S01]  /*14f0*/  IMAD R0, R16, -0x800000, R3 ;  /* 0xff80000010007824 */ /* 0x000fe200078e0203 */
[----:B------:R-:W0:Y:S01]  /*1500*/  MUFU.RCP R14, R18 ;  /* 0x00000012000e7308 */ /* 0x000e220000001000 */
[----:B------:R-:W-:-:S04]  /*1510*/  FADD.FTZ R15, -R18, -RZ ;  /* 0x800000ff120f7221 */ /* 0x000fc80000010100 */
[----:B0-----:R-:W-:-:S04]  /*1520*/  FFMA R13, R14, R15, 1 ;  /* 0x3f8000000e0d7423 */ /* 0x001fc8000000000f */
[----:B------:R-:W-:-:S04]  /*1530*/  FFMA R3, R14, R13, R14 ;  /* 0x0000000d0e037223 */ /* 0x000fc8000000000e */
[----:B------:R-:W-:-:S04]  /*1540*/  FFMA R14, R0, R3, RZ ;  /* 0x00000003000e7223 */ /* 0x000fc800000000ff */
[----:B------:R-:W-:-:S04]  /*1550*/  FFMA R13, R15, R14, R0 ;  /* 0x0000000e0f0d7223 */ /* 0x000fc80000000000 */
[----:B------:R-:W-:Y:S01]  /*1560*/  FFMA R14, R3, R13, R14 ;  /* 0x0000000d030e7223 */ /* 0x000fe2000000000e */
[----:B------:R-:W-:-:S03]  /*1570*/  IADD3 R13, PT, PT, R16, 0x7f, -R11 ;  /* 0x0000007f100d7810 */ /* 0x000fc60007ffe80b */
[----:B------:R-:W-:Y:S01]  /*1580*/  FFMA R15, R15, R14, R0 ;  /* 0x0000000e0f0f7223 */ /* 0x000fe20000000000 */
[----:B------:R-:W-:-:S03]  /*1590*/  IADD3 R13, PT, PT, R13, R10, RZ ;  /* 0x0000000a0d0d7210 */ /* 0x000fc60007ffe0ff */
[----:B------:R-:W-:-:S05]  /*15a0*/  FFMA R0, R3, R15, R14 ;  /* 0x0000000f03007223 */ /* 0x000fca000000000e */
[----:B------:R-:W-:-:S04]  /*15b0*/  SHF.R.U32.HI R11, RZ, 0x17, R0 ;  /* 0x00000017ff0b7819 */ /* 0x000fc80000011600 */
[----:B------:R-:W-:-:S04]  /*15c0*/  LOP3.LUT R10, R11, 0xff, RZ, 0xc0, !PT ;  /* 0x000000ff0b0a7812 */ /* 0x000fc800078ec0ff */
[----:B------:R-:W-:-:S05]  /*15d0*/  IADD3 R10, PT, PT, R10, R13, RZ ;  /* 0x0000000d0a0a7210 */ /* 0x000fca0007ffe0ff */
[----:B------:R-:W-:-:S05]  /*15e0*/  VIADD R11, R10, 0xffffffff ;  /* 0xffffffff0a0b7836 */ /* 0x000fca0000000000 */
[----:B------:R-:W-:-:S13]  /*15f0*/  ISETP.GE.U32.AND P0, PT, R11, 0xfe, PT ;  /* 0x000000fe0b00780c */ /* 0x000fda0003f06070 */
[----:B------:R-:W-:Y:S05]  /*1600*/  @!P0 BRA `(.L_x_24) ;  /* 0x0000000000808947 */ /* 0x000fea0003800000 */
[----:B------:R-:W-:-:S13]  /*1610*/  ISETP.GT.AND P0, PT, R10, 0xfe, PT ;  /* 0x000000fe0a00780c */ /* 0x000fda0003f04270 */
[----:B------:R-:W-:Y:S05]  /*1620*/  @P0 BRA `(.L_x_25) ;  /* 0x00000000006c0947 */ /* 0x000fea0003800000 */
[----:B------:R-:W-:-:S13]  /*1630*/  ISETP.GE.AND P0, PT, R10, 0x1, PT ;  /* 0x000000010a00780c */ /* 0x000fda0003f06270 */
[----:B------:R-:W-:Y:S05]  /*1640*/  @P0 BRA `(.L_x_26) ;  /* 0x0000000000980947 */ /* 0x000fea0003800000 */
[----:B------:R-:W-:Y:S02]  /*1650*/  ISETP.GE.AND P0, PT, R10, -0x18, PT ;  /* 0xffffffe80a00780c */ /* 0x000fe40003f06270 */
[----:B------:R-:W-:-:S11]  /*1660*/  LOP3.LUT R0, R0, 0x80000000, RZ, 0xc0, !PT ;  /* 0x8000000000007812 */ /* 0x000fd600078ec0ff */
[----:B------:R-:W-:Y:S05]  /*1670*/  @!P0 BRA `(.L_x_26) ;  /* 0x00000000008c8947 */ /* 0x000fea0003800000 */
[-CC-:B------:R-:W-:Y:S01]  /*1680*/  FFMA.RZ R11, R3, R15.reuse, R14.reuse ;  /* 0x0000000f030b7223 */ /* 0x180fe2000000c00e */
[C---:B------:R-:W-:Y:S02]  /*1690*/  IADD3 R16, PT, PT, R10.reuse, 0x20, RZ ;  /* 0x000000200a107810 */ /* 0x040fe40007ffe0ff */
[C---:B------:R-:W-:Y:S02]  /*16a0*/  ISETP.NE.AND P2, PT, R10.reuse, RZ, PT ;  /* 0x000000ff0a00720c */ /* 0x040fe40003f45270 */
[----:B------:R-:W-:Y:S01]  /*16b0*/  LOP3.LUT R13, R11, 0x7fffff, RZ, 0xc0, !PT ;  /* 0x007fffff0b0d7812 */ /* 0x000fe200078ec0ff */
[CCC-:B------:R-:W-:Y:S01]  /*16c0*/  FFMA.RP R11, R3.reuse, R15.reuse, R14.reuse ;  /* 0x0000000f030b7223 */ /* 0x1c0fe2000000800e */
[----:B------:R-:W-:Y:S01]  /*16d0*/  FFMA.RM R14, R3, R15, R14 ;  /* 0x0000000f030e7223 */ /* 0x000fe2000000400e */
[----:B------:R-:W-:Y:S02]  /*16e0*/  ISETP.NE.AND P1, PT, R10, RZ, PT ;  /* 0x000000ff0a00720c */ /* 0x000fe40003f25270 */
[----:B------:R-:W-:-:S02]  /*16f0*/  LOP3.LUT R13, R13, 0x800000, RZ, 0xfc, !PT ;  /* 0x008000000d0d7812 */ /* 0x000fc400078efcff */
[----:B------:R-:W-:Y:S02]  /*1700*/  IADD3 R10, PT, PT, -R10, RZ, RZ ;  /* 0x000000ff0a0a7210 */ /* 0x000fe40007ffe1ff */
[----:B------:R-:W-:Y:S02]  /*1710*/  SHF.L.U32 R16, R13, R16, RZ ;  /* 0x000000100d107219 */ /* 0x000fe400000006ff */
[----:B------:R-:W-:Y:S02]  /*1720*/  FSETP.NEU.FTZ.AND P0, PT, R11, R14, PT ;  /* 0x0000000e0b00720b */ /* 0x000fe40003f1d000 */
[----:B------:R-:W-:Y:S02]  /*1730*/  SEL R10, R10, RZ, P2 ;  /* 0x000000ff0a0a7207 */ /* 0x000fe40001000000 */
[----:B------:R-:W-:Y:S02]  /*1740*/  ISETP.NE.AND P1, PT, R16, RZ, P1 ;  /* 0x000000ff1000720c */ /* 0x000fe40000f25270 */
[----:B------:R-:W-:-:S02]  /*1750*/  SHF.R.U32.HI R10, RZ, R10, R13 ;  /* 0x0000000aff0a7219 */ /* 0x000fc4000001160d */
[----:B------:R-:W-:Y:S02]  /*1760*/  PLOP3.LUT P0, PT, P0, P1, PT, 0xf8, 0x8f ;  /* 0x00000000008f781c */ /* 0x000fe40000703f70 */
[----:B------:R-:W-:Y:S02]  /*1770*/  SHF.R.U32.HI R14, RZ, 0x1, R10 ;  /* 0x00000001ff0e7819 */ /* 0x000fe4000001160a */
[----:B------:R-:W-:-:S04]  /*1780*/  SEL R3, RZ, 0x1, !P0 ;  /* 0x00000001ff037807 */ /* 0x000fc80004000000 */
[----:B------:R-:W-:-:S04]  /*1790*/  LOP3.LUT R3, R3, 0x1, R14, 0xf8, !PT ;  /* 0x0000000103037812 */ /* 0x000fc800078ef80e */
[----:B------:R-:W-:-:S04]  /*17a0*/  LOP3.LUT R3, R3, R10, RZ, 0xc0, !PT ;  /* 0x0000000a03037212 */ /* 0x000fc800078ec0ff */
[----:B------:R-:W-:-:S04]  /*17b0*/  IADD3 R3, PT, PT, R14, R3, RZ ;  /* 0x000000030e037210 */ /* 0x000fc80007ffe0ff */
[----:B------:R-:W-:Y:S01]  /*17c0*/  LOP3.LUT R0, R3, R0, RZ, 0xfc, !PT ;  /* 0x0000000003007212 */ /* 0x000fe200078efcff */
[----:B------:R-:W-:Y:S06]  /*17d0*/  BRA `(.L_x_26) ;  /* 0x0000000000347947 */ /* 0x000fec0003800000 */
.L_x_25:
[----:B------:R-:W-:-:S04]  /*17e0*/  LOP3.LUT R0, R0, 0x80000000, RZ, 0xc0, !PT ;  /* 0x8000000000007812 */ /* 0x000fc800078ec0ff */
[----:B------:R-:W-:Y:S01]  /*17f0*/  LOP3.LUT R0, R0, 0x7f800000, RZ, 0xfc, !PT ;  /* 0x7f80000000007812 */ /* 0x000fe200078efcff */
[----:B------:R-:W-:Y:S06]  /*1800*/  BRA `(.L_x_26) ;  /* 0x0000000000287947 */ /* 0x000fec0003800000 */
.L_x_24:
[----:B------:R-:W-:Y:S01]  /*1810*/  LEA R0, R13, R0, 0x17 ;  /* 0x000000000d007211 */ /* 0x000fe200078eb8ff */
[----:B------:R-:W-:Y:S06]  /*1820*/  BRA `(.L_x_26) ;  /* 0x0000000000207947 */ /* 0x000fec0003800000 */
.L_x_23:
[----:B------:R-:W-:-:S04]  /*1830*/  LOP3.LUT R0, R14, 0x80000000, R3, 0x48, !PT ;  /* 0x800000000e007812 */ /* 0x000fc800078e4803 */
[----:B------:R-:W-:Y:S01]  /*1840*/  LOP3.LUT R0, R0, 0x7f800000, RZ, 0xfc, !PT ;  /* 0x7f80000000007812 */ /* 0x000fe200078efcff */
[----:B------:R-:W-:Y:S06]  /*1850*/  BRA `(.L_x_26) ;  /* 0x0000000000147947 */ /* 0x000fec0003800000 */
.L_x_22:
[----:B------:R-:W-:Y:S01]  /*1860*/  LOP3.LUT R0, R14, 0x80000000, R3, 0x48, !PT ;  /* 0x800000000e007812 */ /* 0x000fe200078e4803 */
[----:B------:R-:W-:Y:S06]  /*1870*/  BRA `(.L_x_26) ;  /* 0x00000000000c7947 */ /* 0x000fec0003800000 */
.L_x_21:
[----:B------:R-:W0:Y:S01]  /*1880*/  MUFU.RSQ R0, -QNAN ;  /* 0xffc0000000007908 */ /* 0x000e220000001400 */
[----:B------:R-:W-:Y:S05]  /*1890*/  BRA `(.L_x_26) ;  /* 0x0000000000047947 */ /* 0x000fea0003800000 */
.L_x_20:
[----:B------:R-:W-:-:S07]  /*18a0*/  FADD.FTZ R0, R3, R0 ;  /* 0x0000000003007221 */ /* 0x000fce0000010000 */
.L_x_26:
[----:B------:R-:W-:Y:S01]  /*18b0*/  HFMA2 R13, -RZ, RZ, 0, 0 ;  /* 0x00000000ff0d7431 */ /* 0x000fe200000001ff */
[----:B0-----:R-:W-:-:S03]  /*18c0*/  MOV R3, R0 ;  /* 0x0000000000037202 */ /* 0x001fc60000000f00 */
[----:B------:R-:W-:Y:S05]  /*18d0*/  RET.REL.NODEC R12 `(_Z18__many_updates_gpuPfS_i) ;  /* 0xffffffe40cc87950 */ /* 0x000fea0003c3ffff */
.L_x_27:
[----:B------:R-:W-:-:S00]  /*18e0*/  BRA `(.L_x_27) ;  /* 0xfffffffc00fc7947 */ /* 0x000fc0000383ffff */
[----:B------:R-:W-:-:S00]  /*18f0*/  NOP ;  /* 0x0000000000007918 */ /* 0x000fc00000000000 */
        /* <DEDUP_REMOVED lines=8> */
.L_x_28:


//--------------------- .nv.shared.reserved.0     --------------------------
	.section	.nv.shared.reserved.0,"aw",@nobits
	.weak		__nv_reservedSMEM_offset_0_alias
	.size		__nv_reservedSMEM_offset_0_alias, 0, 64
	.other		__nv_reservedSMEM_offset_0_alias,@"STO_CUDA_RESERVED_SHARED STV_DEFAULT"
__nv_reservedSMEM_offset_0_alias:
	.zero		0
	.zero		64


//--------------------- .nv.constant0._Z18__many_updates_gpuPfS_i --------------------------
	.section	.nv.constant0._Z18__many_updates_gpuPfS_i,"a",@progbits
	.sectionflags	@""
	.align	4
.nv.constant0._Z18__many_updates_gpuPfS_i:
	.zero		916


//--------------------- SYMBOLS --------------------------

	.type		.nv.reservedSmem.offset0,@object
	.size		.nv.reservedSmem.offset0,0x4
